//
// Generated by NVIDIA NVVM Compiler
//
// Compiler Build ID: CL-36424714
// Cuda compilation tools, release 13.0, V13.0.88
// Based on NVVM 20.0.0
//

.version 9.0
.target sm_100
.address_size 64

	// .globl	_Z3runPPfiP2Opi

.visible .entry _Z3runPPfiP2Opi(
	.param .u64 .ptr .align 1 _Z3runPPfiP2Opi_param_0,
	.param .u32 _Z3runPPfiP2Opi_param_1,
	.param .u64 .ptr .align 1 _Z3runPPfiP2Opi_param_2,
	.param .u32 _Z3runPPfiP2Opi_param_3
)
{
	.reg .pred 	%p<15>;
	.reg .b32 	%r<47>;
	.reg .b32 	%f<22>;
	.reg .b64 	%rd<128>;

	ld.param.u64 	%rd9, [_Z3runPPfiP2Opi_param_0];
	ld.param.u64 	%rd10, [_Z3runPPfiP2Opi_param_2];
	ld.param.u32 	%r9, [_Z3runPPfiP2Opi_param_3];
	cvta.to.global.u64 	%rd1, %rd9;
	cvta.to.global.u64 	%rd2, %rd10;
	setp.lt.s32 	%p1, %r9, 1;
	@%p1 bra 	$L__BB0_22;
	mov.u32 	%r11, %ntid.x;
	mov.u32 	%r12, %ctaid.x;
	mul.lo.s32 	%r13, %r12, %r11;
	cvt.s64.s32 	%rd11, %r13;
	mov.u32 	%r14, %tid.x;
	cvt.u64.u32 	%rd12, %r14;
	add.s64 	%rd3, %rd11, %rd12;
	and.b32  	%r1, %r9, 3;
	setp.lt.u32 	%p2, %r9, 4;
	mov.b32 	%r46, 0;
	@%p2 bra 	$L__BB0_12;
	and.b32  	%r46, %r9, 2147483644;
	neg.s32 	%r44, %r46;
	add.s64 	%rd127, %rd2, 32;
	shl.b64 	%rd17, %rd3, 2;
$L__BB0_3:
	.pragma "nounroll";
	ld.global.u32 	%r15, [%rd127+-32];
	setp.ne.s32 	%p3, %r15, 0;
	@%p3 bra 	$L__BB0_5;
	ld.global.u32 	%r16, [%rd127+-20];
	ld.global.u32 	%r17, [%rd127+-24];
	ld.global.u32 	%r18, [%rd127+-28];
	mul.wide.s32 	%rd13, %r18, 8;
	add.s64 	%rd14, %rd1, %rd13;
	ld.global.u64 	%rd15, [%rd14];
	cvta.to.global.u64 	%rd16, %rd15;
	add.s64 	%rd18, %rd16, %rd17;
	mul.wide.s32 	%rd19, %r17, 8;
	add.s64 	%rd20, %rd1, %rd19;
	ld.global.u64 	%rd21, [%rd20];
	cvta.to.global.u64 	%rd22, %rd21;
	add.s64 	%rd23, %rd22, %rd17;
	mul.wide.s32 	%rd24, %r16, 8;
	add.s64 	%rd25, %rd1, %rd24;
	ld.global.u64 	%rd26, [%rd25];
	cvta.to.global.u64 	%rd27, %rd26;
	add.s64 	%rd28, %rd27, %rd17;
	ld.global.f32 	%f1, [%rd18];
	ld.global.f32 	%f2, [%rd23];
	add.f32 	%f3, %f1, %f2;
	st.global.f32 	[%rd28], %f3;
$L__BB0_5:
	ld.global.u32 	%r19, [%rd127+-16];
	setp.ne.s32 	%p4, %r19, 0;
	@%p4 bra 	$L__BB0_7;
	ld.global.u32 	%r20, [%rd127+-4];
	ld.global.u32 	%r21, [%rd127+-8];
	ld.global.u32 	%r22, [%rd127+-12];
	mul.wide.s32 	%rd29, %r22, 8;
	add.s64 	%rd30, %rd1, %rd29;
	ld.global.u64 	%rd31, [%rd30];
	cvta.to.global.u64 	%rd32, %rd31;
	add.s64 	%rd34, %rd32, %rd17;
	mul.wide.s32 	%rd35, %r21, 8;
	add.s64 	%rd36, %rd1, %rd35;
	ld.global.u64 	%rd37, [%rd36];
	cvta.to.global.u64 	%rd38, %rd37;
	add.s64 	%rd39, %rd38, %rd17;
	mul.wide.s32 	%rd40, %r20, 8;
	add.s64 	%rd41, %rd1, %rd40;
	ld.global.u64 	%rd42, [%rd41];
	cvta.to.global.u64 	%rd43, %rd42;
	add.s64 	%rd44, %rd43, %rd17;
	ld.global.f32 	%f4, [%rd34];
	ld.global.f32 	%f5, [%rd39];
	add.f32 	%f6, %f4, %f5;
	st.global.f32 	[%rd44], %f6;
$L__BB0_7:
	ld.global.u32 	%r23, [%rd127];
	setp.ne.s32 	%p5, %r23, 0;
	@%p5 bra 	$L__BB0_9;
	ld.global.u32 	%r24, [%rd127+12];
	ld.global.u32 	%r25, [%rd127+8];
	ld.global.u32 	%r26, [%rd127+4];
	mul.wide.s32 	%rd45, %r26, 8;
	add.s64 	%rd46, %rd1, %rd45;
	ld.global.u64 	%rd47, [%rd46];
	cvta.to.global.u64 	%rd48, %rd47;
	add.s64 	%rd50, %rd48, %rd17;
	mul.wide.s32 	%rd51, %r25, 8;
	add.s64 	%rd52, %rd1, %rd51;
	ld.global.u64 	%rd53, [%rd52];
	cvta.to.global.u64 	%rd54, %rd53;
	add.s64 	%rd55, %rd54, %rd17;
	mul.wide.s32 	%rd56, %r24, 8;
	add.s64 	%rd57, %rd1, %rd56;
	ld.global.u64 	%rd58, [%rd57];
	cvta.to.global.u64 	%rd59, %rd58;
	add.s64 	%rd60, %rd59, %rd17;
	ld.global.f32 	%f7, [%rd50];
	ld.global.f32 	%f8, [%rd55];
	add.f32 	%f9, %f7, %f8;
	st.global.f32 	[%rd60], %f9;
$L__BB0_9:
	ld.global.u32 	%r27, [%rd127+16];
	setp.ne.s32 	%p6, %r27, 0;
	@%p6 bra 	$L__BB0_11;
	ld.global.u32 	%r28, [%rd127+28];
	ld.global.u32 	%r29, [%rd127+24];
	ld.global.u32 	%r30, [%rd127+20];
	mul.wide.s32 	%rd61, %r30, 8;
	add.s64 	%rd62, %rd1, %rd61;
	ld.global.u64 	%rd63, [%rd62];
	cvta.to.global.u64 	%rd64, %rd63;
	add.s64 	%rd66, %rd64, %rd17;
	mul.wide.s32 	%rd67, %r29, 8;
	add.s64 	%rd68, %rd1, %rd67;
	ld.global.u64 	%rd69, [%rd68];
	cvta.to.global.u64 	%rd70, %rd69;
	add.s64 	%rd71, %rd70, %rd17;
	mul.wide.s32 	%rd72, %r28, 8;
	add.s64 	%rd73, %rd1, %rd72;
	ld.global.u64 	%rd74, [%rd73];
	cvta.to.global.u64 	%rd75, %rd74;
	add.s64 	%rd76, %rd75, %rd17;
	ld.global.f32 	%f10, [%rd66];
	ld.global.f32 	%f11, [%rd71];
	add.f32 	%f12, %f10, %f11;
	st.global.f32 	[%rd76], %f12;
$L__BB0_11:
	add.s32 	%r44, %r44, 4;
	add.s64 	%rd127, %rd127, 64;
	setp.ne.s32 	%p7, %r44, 0;
	@%p7 bra 	$L__BB0_3;
$L__BB0_12:
	setp.eq.s32 	%p8, %r1, 0;
	@%p8 bra 	$L__BB0_22;
	setp.eq.s32 	%p9, %r1, 1;
	@%p9 bra 	$L__BB0_19;
	mul.wide.u32 	%rd77, %r46, 16;
	add.s64 	%rd7, %rd2, %rd77;
	ld.global.u32 	%r31, [%rd7];
	setp.ne.s32 	%p10, %r31, 0;
	@%p10 bra 	$L__BB0_16;
	ld.global.u32 	%r32, [%rd7+12];
	ld.global.u32 	%r33, [%rd7+8];
	ld.global.u32 	%r34, [%rd7+4];
	mul.wide.s32 	%rd78, %r34, 8;
	add.s64 	%rd79, %rd1, %rd78;
	ld.global.u64 	%rd80, [%rd79];
	cvta.to.global.u64 	%rd81, %rd80;
	shl.b64 	%rd82, %rd3, 2;
	add.s64 	%rd83, %rd81, %rd82;
	mul.wide.s32 	%rd84, %r33, 8;
	add.s64 	%rd85, %rd1, %rd84;
	ld.global.u64 	%rd86, [%rd85];
	cvta.to.global.u64 	%rd87, %rd86;
	add.s64 	%rd88, %rd87, %rd82;
	mul.wide.s32 	%rd89, %r32, 8;
	add.s64 	%rd90, %rd1, %rd89;
	ld.global.u64 	%rd91, [%rd90];
	cvta.to.global.u64 	%rd92, %rd91;
	add.s64 	%rd93, %rd92, %rd82;
	ld.global.f32 	%f13, [%rd83];
	ld.global.f32 	%f14, [%rd88];
	add.f32 	%f15, %f13, %f14;
	st.global.f32 	[%rd93], %f15;
$L__BB0_16:
	ld.global.u32 	%r35, [%rd7+16];
	setp.ne.s32 	%p11, %r35, 0;
	@%p11 bra 	$L__BB0_18;
	ld.global.u32 	%r36, [%rd7+28];
	ld.global.u32 	%r37, [%rd7+24];
	ld.global.u32 	%r38, [%rd7+20];
	mul.wide.s32 	%rd94, %r38, 8;
	add.s64 	%rd95, %rd1, %rd94;
	ld.global.u64 	%rd96, [%rd95];
	cvta.to.global.u64 	%rd97, %rd96;
	shl.b64 	%rd98, %rd3, 2;
	add.s64 	%rd99, %rd97, %rd98;
	mul.wide.s32 	%rd100, %r37, 8;
	add.s64 	%rd101, %rd1, %rd100;
	ld.global.u64 	%rd102, [%rd101];
	cvta.to.global.u64 	%rd103, %rd102;
	add.s64 	%rd104, %rd103, %rd98;
	mul.wide.s32 	%rd105, %r36, 8;
	add.s64 	%rd106, %rd1, %rd105;
	ld.global.u64 	%rd107, [%rd106];
	cvta.to.global.u64 	%rd108, %rd107;
	add.s64 	%rd109, %rd108, %rd98;
	ld.global.f32 	%f16, [%rd99];
	ld.global.f32 	%f17, [%rd104];
	add.f32 	%f18, %f16, %f17;
	st.global.f32 	[%rd109], %f18;
$L__BB0_18:
	add.s32 	%r46, %r46, 2;
$L__BB0_19:
	and.b32  	%r39, %r9, 1;
	setp.eq.b32 	%p12, %r39, 1;
	not.pred 	%p13, %p12;
	@%p13 bra 	$L__BB0_22;
	mul.wide.u32 	%rd110, %r46, 16;
	add.s64 	%rd8, %rd2, %rd110;
	ld.global.u32 	%r40, [%rd8];
	setp.ne.s32 	%p14, %r40, 0;
	@%p14 bra 	$L__BB0_22;
	ld.global.u32 	%r41, [%rd8+12];
	ld.global.u32 	%r42, [%rd8+8];
	ld.global.u32 	%r43, [%rd8+4];
	mul.wide.s32 	%rd111, %r43, 8;
	add.s64 	%rd112, %rd1, %rd111;
	ld.global.u64 	%rd113, [%rd112];
	cvta.to.global.u64 	%rd114, %rd113;
	shl.b64 	%rd115, %rd3, 2;
	add.s64 	%rd116, %rd114, %rd115;
	mul.wide.s32 	%rd117, %r42, 8;
	add.s64 	%rd118, %rd1, %rd117;
	ld.global.u64 	%rd119, [%rd118];
	cvta.to.global.u64 	%rd120, %rd119;
	add.s64 	%rd121, %rd120, %rd115;
	mul.wide.s32 	%rd122, %r41, 8;
	add.s64 	%rd123, %rd1, %rd122;
	ld.global.u64 	%rd124, [%rd123];
	cvta.to.global.u64 	%rd125, %rd124;
	add.s64 	%rd126, %rd125, %rd115;
	ld.global.f32 	%f19, [%rd116];
	ld.global.f32 	%f20, [%rd121];
	add.f32 	%f21, %f19, %f20;
	st.global.f32 	[%rd126], %f21;
$L__BB0_22:
	ret;

}


// ===== COMPILED SASS (sm_100) =====

	.target	sm_100

	.elftype	@"ET_EXEC"


//--------------------- .note.nv.tkinfo           --------------------------
	.section	.note.nv.tkinfo,"",@"SHT_NOTE"
	.sectionflags	@"SHF_NOTE_NV_TKINFO"
	.tkinfo
        /*0018*/ 	.word	0x00000002
        /*0030*/ 	.string	""
        /*0030*/ 	.string	"ptxas"
        /*0030*/ 	.string	"Cuda compilation tools, release 13.0, V13.0.88"
        /*0030*/ 	.string	"Build cuda_13.0.r13.0/compiler.36424714_0"
        /*0030*/ 	.string	"-arch sm_100 -m 64 "



//--------------------- .note.nv.cuinfo           --------------------------
	.section	.note.nv.cuinfo,"",@"SHT_NOTE"
	.sectionflags	@"SHF_NOTE_NV_CUINFO"
        /*0018*/ 	.short	0x0002
        /*001a*/ 	.short	0x0064
        /*001c*/ 	.short	0x0082
	.zero		2


//--------------------- .nv.info                  --------------------------
	.section	.nv.info,"",@"SHT_CUDA_INFO"
	.align	4


	//----- nvinfo : EIATTR_REGCOUNT
	.align		4
        /*0000*/ 	.byte	0x04, 0x2f
        /*0002*/ 	.short	(.L_1 - .L_0)
	.align		4
.L_0:
        /*0004*/ 	.word	index@(_Z3runPPfiP2Opi)
        /*0008*/ 	.word	0x00000018


	//----- nvinfo : EIATTR_FRAME_SIZE
	.align		4
.L_1:
        /*000c*/ 	.byte	0x04, 0x11
        /*000e*/ 	.short	(.L_3 - .L_2)
	.align		4
.L_2:
        /*0010*/ 	.word	index@(_Z3runPPfiP2Opi)
        /*0014*/ 	.word	0x00000000


	//----- nvinfo : EIATTR_MIN_STACK_SIZE
	.align		4
.L_3:
        /*0018*/ 	.byte	0x04, 0x12
        /*001a*/ 	.short	(.L_5 - .L_4)
	.align		4
.L_4:
        /*001c*/ 	.word	index@(_Z3runPPfiP2Opi)
        /*0020*/ 	.word	0x00000000
.L_5:


//--------------------- .nv.compat                --------------------------
	.section	.nv.compat,"",@"SHT_CUDA_COMPAT_INFO"
	.align	4
        /*0000*/ 	.byte	0x02, 0x09, 0x00, 0x00, 0x02, 0x02, 0x01, 0x00, 0x02, 0x05, 0x05, 0x00, 0x03, 0x07, 0x01, 0x01
        /*0010*/ 	.byte	0x02, 0x03, 0x00, 0x00, 0x02, 0x06, 0x01, 0x00, 0x04, 0x0b, 0x08, 0x00, 0x09, 0x00, 0x00, 0x00
        /*0020*/ 	.byte	0x00, 0x00, 0x00, 0x00


//--------------------- .nv.info._Z3runPPfiP2Opi  --------------------------
	.section	.nv.info._Z3runPPfiP2Opi,"",@"SHT_CUDA_INFO"
	.sectionflags	@""
	.align	4


	//----- nvinfo : EIATTR_CUDA_API_VERSION
	.align		4
        /*0000*/ 	.byte	0x04, 0x37
        /*0002*/ 	.short	(.L_7 - .L_6)
.L_6:
        /*0004*/ 	.word	0x00000082


	//----- nvinfo : EIATTR_KPARAM_INFO
	.align		4
.L_7:
        /*0008*/ 	.byte	0x04, 0x17
        /*000a*/ 	.short	(.L_9 - .L_8)
.L_8:
        /*000c*/ 	.word	0x00000000
        /*0010*/ 	.short	0x0003
        /*0012*/ 	.short	0x0018
        /*0014*/ 	.byte	0x00, 0xf0, 0x11, 0x00


	//----- nvinfo : EIATTR_KPARAM_INFO
	.align		4
.L_9:
        /*0018*/ 	.byte	0x04, 0x17
        /*001a*/ 	.short	(.L_11 - .L_10)
.L_10:
        /*001c*/ 	.word	0x00000000
        /*0020*/ 	.short	0x0002
        /*0022*/ 	.short	0x0010
        /*0024*/ 	.byte	0x00, 0xf5, 0x21, 0x00


	//----- nvinfo : EIATTR_KPARAM_INFO
	.align		4
.L_11:
        /*0028*/ 	.byte	0x04, 0x17
        /*002a*/ 	.short	(.L_13 - .L_12)
.L_12:
        /*002c*/ 	.word	0x00000000
        /*0030*/ 	.short	0x0001
        /*0032*/ 	.short	0x0008
        /*0034*/ 	.byte	0x00, 0xf0, 0x11, 0x00


	//----- nvinfo : EIATTR_KPARAM_INFO
	.align		4
.L_13:
        /*0038*/ 	.byte	0x04, 0x17
        /*003a*/ 	.short	(.L_15 - .L_14)
.L_14:
        /*003c*/ 	.word	0x00000000
        /*0040*/ 	.short	0x0000
        /*0042*/ 	.short	0x0000
        /*0044*/ 	.byte	0x00, 0xf5, 0x21, 0x00


	//----- nvinfo : EIATTR_SPARSE_MMA_MASK
	.align		4
.L_15:
        /*0048*/ 	.byte	0x03, 0x50
        /*004a*/ 	.short	0x0000


	//----- nvinfo : EIATTR_MAXREG_COUNT
	.align		4
        /*004c*/ 	.byte	0x03, 0x1b
        /*004e*/ 	.short	0x00ff


	//----- nvinfo : EIATTR_MERCURY_ISA_VERSION
	.align		4
        /*0050*/ 	.byte	0x03, 0x5f
        /*0052*/ 	.short	0x0101


	//----- nvinfo : EIATTR_VRC_CTA_INIT_COUNT
	.align		4
        /*0054*/ 	.byte	0x02, 0x4a
	.zero		1
	.zero		1


	//----- nvinfo : EIATTR_EXIT_INSTR_OFFSETS
	.align		4
        /*0058*/ 	.byte	0x04, 0x1c
        /*005a*/ 	.short	(.L_17 - .L_16)


	//   ....[0]....
.L_16:
        /*005c*/ 	.word	0x00000030


	//   ....[1]....
        /*0060*/ 	.word	0x00000770


	//   ....[2]....
        /*0064*/ 	.word	0x00000b20


	//   ....[3]....
        /*0068*/ 	.word	0x00000b70


	//   ....[4]....
        /*006c*/ 	.word	0x00000ce0


	//----- nvinfo : EIATTR_CBANK_PARAM_SIZE
	.align		4
.L_17:
        /*0070*/ 	.byte	0x03, 0x19
        /*0072*/ 	.short	0x001c


	//----- nvinfo : EIATTR_PARAM_CBANK
	.align		4
        /*0074*/ 	.byte	0x04, 0x0a
        /*0076*/ 	.short	(.L_19 - .L_18)
	.align		4
.L_18:
        /*0078*/ 	.word	index@(.nv.constant0._Z3runPPfiP2Opi)
        /*007c*/ 	.short	0x0380
        /*007e*/ 	.short	0x001c


	//----- nvinfo : EIATTR_SW_WAR
	.align		4
.L_19:
        /*0080*/ 	.byte	0x04, 0x36
        /*0082*/ 	.short	(.L_21 - .L_20)
.L_20:
        /*0084*/ 	.word	0x00000008
.L_21:


//--------------------- .nv.callgraph             --------------------------
	.section	.nv.callgraph,"",@"SHT_CUDA_CALLGRAPH"
	.align	4
	.sectionentsize	8
	.align		4
        /*0000*/ 	.word	0x00000000
	.align		4
        /*0004*/ 	.word	0xffffffff
	.align		4
        /*0008*/ 	.word	0x00000000
	.align		4
        /*000c*/ 	.word	0xfffffffe
	.align		4
        /*0010*/ 	.word	0x00000000
	.align		4
        /*0014*/ 	.word	0xfffffffd
	.align		4
        /*0018*/ 	.word	0x00000000
	.align		4
        /*001c*/ 	.word	0xfffffffc


//--------------------- .text._Z3runPPfiP2Opi     --------------------------
	.section	.text._Z3runPPfiP2Opi,"ax",@progbits
	.align	128
        .global         _Z3runPPfiP2Opi
        .type           _Z3runPPfiP2Opi,@function
        .size           _Z3runPPfiP2Opi,(.L_x_10 - _Z3runPPfiP2Opi)
        .other          _Z3runPPfiP2Opi,@"STO_CUDA_ENTRY STV_DEFAULT"
_Z3runPPfiP2Opi:
.text._Z3runPPfiP2Opi:
[----:B------:R-:W-:Y:S08]  /*0000*/  LDC R1, c[0x0][0x37c] ;  /* 0x0000df00ff017b82 */ /* 0x000ff00000000800 */
[----:B------:R-:W0:Y:S02]  /*0010*/  LDC R4, c[0x0][0x398] ;  /* 0x0000e600ff047b82 */ /* 0x000e240000000800 */
[----:B0-----:R-:W-:-:S13]  /*0020*/  ISETP.GE.AND P0, PT, R4, 0x1, PT ;  /* 0x000000010400780c */ /* 0x001fda0003f06270 */
[----:B------:R-:W-:Y:S05]  /*0030*/  @!P0 EXIT ;  /* 0x000000000000894d */ /* 0x000fea0003800000 */
[----:B------:R-:W0:Y:S01]  /*0040*/  S2R R7, SR_CTAID.X ;  /* 0x0000000000077919 */ /* 0x000e220000002500 */
[----:B------:R-:W0:Y:S01]  /*0050*/  LDCU UR4, c[0x0][0x360] ;  /* 0x00006c00ff0477ac */ /* 0x000e220008000800 */
[C---:B------:R-:W-:Y:S01]  /*0060*/  ISETP.GE.U32.AND P0, PT, R4.reuse, 0x4, PT ;  /* 0x000000040400780c */ /* 0x040fe20003f06070 */
[----:B------:R-:W-:Y:S01]  /*0070*/  IMAD.MOV.U32 R6, RZ, RZ, RZ ;  /* 0x000000ffff067224 */ /* 0x000fe200078e00ff */
[----:B------:R-:W1:Y:S01]  /*0080*/  S2R R0, SR_TID.X ;  /* 0x0000000000007919 */ /* 0x000e620000002100 */
[----:B------:R-:W2:Y:S01]  /*0090*/  LDCU.64 UR6, c[0x0][0x358] ;  /* 0x00006b00ff0677ac */ /* 0x000ea20008000a00 */
[----:B------:R-:W-:Y:S01]  /*00a0*/  LOP3.LUT R11, R4, 0x3, RZ, 0xc0, !PT ;  /* 0x00000003040b7812 */ /* 0x000fe200078ec0ff */
[----:B0-----:R-:W-:-:S05]  /*00b0*/  IMAD R7, R7, UR4, RZ ;  /* 0x0000000407077c24 */ /* 0x001fca000f8e02ff */
[----:B-1----:R-:W-:-:S04]  /*00c0*/  IADD3 R0, P1, PT, R7, R0, RZ ;  /* 0x0000000007007210 */ /* 0x002fc80007f3e0ff */
[----:B------:R-:W-:Y:S01]  /*00d0*/  LEA.HI.X.SX32 R7, R7, RZ, 0x1, P1 ;  /* 0x000000ff07077211 */ /* 0x000fe200008f0eff */
[----:B--2---:R-:W-:Y:S08]  /*00e0*/  @!P0 BRA `(.L_x_0) ;  /* 0x00000004009c8947 */ /* 0x004ff00003800000 */
[----:B------:R-:W0:Y:S01]  /*00f0*/  LDCU.64 UR4, c[0x0][0x390] ;  /* 0x00007200ff0477ac */ /* 0x000e220008000a00 */
[----:B------:R-:W1:Y:S01]  /*0100*/  LDC.64 R2, c[0x0][0x380] ;  /* 0x0000e000ff027b82 */ /* 0x000e620000000a00 */
[----:B------:R-:W-:Y:S01]  /*0110*/  LOP3.LUT R6, R4, 0x7ffffffc, RZ, 0xc0, !PT ;  /* 0x7ffffffc04067812 */ /* 0x000fe200078ec0ff */
[C---:B------:R-:W-:Y:S01]  /*0120*/  IMAD.SHL.U32 R9, R0.reuse, 0x4, RZ ;  /* 0x0000000400097824 */ /* 0x040fe200078e00ff */
[----:B------:R-:W-:Y:S02]  /*0130*/  SHF.L.U64.HI R8, R0, 0x2, R7 ;  /* 0x0000000200087819 */ /* 0x000fe40000010207 */
[----:B------:R-:W-:Y:S01]  /*0140*/  IADD3 R10, PT, PT, -R6, RZ, RZ ;  /* 0x000000ff060a7210 */ /* 0x000fe20007ffe1ff */
[----:B0-----:R-:W-:-:S04]  /*0150*/  UIADD3 UR4, UP0, UPT, UR4, 0x20, URZ ;  /* 0x0000002004047890 */ /* 0x001fc8000ff1e0ff */
[----:B------:R-:W-:Y:S02]  /*0160*/  UIADD3.X UR5, UPT, UPT, URZ, UR5, URZ, UP0, !UPT ;  /* 0x00000005ff057290 */ /* 0x000fe400087fe4ff */
[----:B------:R-:W-:-:S04]  /*0170*/  IMAD.U32 R4, RZ, RZ, UR4 ;  /* 0x00000004ff047e24 */ /* 0x000fc8000f8e00ff */
[----:B------:R-:W-:-:S07]  /*0180*/  IMAD.U32 R5, RZ, RZ, UR5 ;  /* 0x00000005ff057e24 */ /* 0x000fce000f8e00ff */
.L_x_5:
[----:B--2---:R-:W2:Y:S02]  /*0190*/  LDG.E R12, desc[UR6][R4.64+-0x20] ;  /* 0xffffe006040c7981 */ /* 0x004ea4000c1e1900 */
[----:B--2---:R-:W-:-:S13]  /*01a0*/  ISETP.NE.AND P0, PT, R12, RZ, PT ;  /* 0x000000ff0c00720c */ /* 0x004fda0003f05270 */
[----:B0--34-:R-:W-:Y:S05]  /*01b0*/  @P0 BRA `(.L_x_1) ;  /* 0x00000000004c0947 */ /* 0x019fea0003800000 */
[----:B------:R-:W1:Y:S04]  /*01c0*/  LDG.E R19, desc[UR6][R4.64+-0x18] ;  /* 0xffffe80604137981 */ /* 0x000e68000c1e1900 */
[----:B------:R-:W2:Y:S04]  /*01d0*/  LDG.E R17, desc[UR6][R4.64+-0x1c] ;  /* 0xffffe40604117981 */ /* 0x000ea8000c1e1900 */
[----:B------:R-:W3:Y:S01]  /*01e0*/  LDG.E R21, desc[UR6][R4.64+-0x14] ;  /* 0xffffec0604157981 */ /* 0x000ee2000c1e1900 */
[----:B-1----:R-:W-:-:S04]  /*01f0*/  IMAD.WIDE R18, R19, 0x8, R2 ;  /* 0x0000000813127825 */ /* 0x002fc800078e0202 */
[--C-:B--2---:R-:W-:Y:S02]  /*0200*/  IMAD.WIDE R16, R17, 0x8, R2.reuse ;  /* 0x0000000811107825 */ /* 0x104fe400078e0202 */
[----:B------:R-:W2:Y:S04]  /*0210*/  LDG.E.64 R18, desc[UR6][R18.64] ;  /* 0x0000000612127981 */ /* 0x000ea8000c1e1b00 */
[----:B------:R-:W4:Y:S01]  /*0220*/  LDG.E.64 R16, desc[UR6][R16.64] ;  /* 0x0000000610107981 */ /* 0x000f22000c1e1b00 */
[----:B---3--:R-:W-:-:S06]  /*0230*/  IMAD.WIDE R20, R21, 0x8, R2 ;  /* 0x0000000815147825 */ /* 0x008fcc00078e0202 */
[----:B------:R-:W3:Y:S01]  /*0240*/  LDG.E.64 R20, desc[UR6][R20.64] ;  /* 0x0000000614147981 */ /* 0x000ee2000c1e1b00 */
[-C--:B--2---:R-:W-:Y:S02]  /*0250*/  IADD3 R12, P1, PT, R18, R9.reuse, RZ ;  /* 0x00000009120c7210 */ /* 0x084fe40007f3e0ff */
[----:B----4-:R-:W-:Y:S02]  /*0260*/  IADD3 R14, P0, PT, R16, R9, RZ ;  /* 0x00000009100e7210 */ /* 0x010fe40007f1e0ff */
[----:B------:R-:W-:-:S03]  /*0270*/  IADD3.X R13, PT, PT, R19, R8, RZ, P1, !PT ;  /* 0x00000008130d7210 */ /* 0x000fc60000ffe4ff */
[----:B------:R-:W-:-:S03]  /*0280*/  IMAD.X R15, R17, 0x1, R8, P0 ;  /* 0x00000001110f7824 */ /* 0x000fc600000e0608 */
[----:B------:R-:W2:Y:S04]  /*0290*/  LDG.E R13, desc[UR6][R12.64] ;  /* 0x000000060c0d7981 */ /* 0x000ea8000c1e1900 */
[----:B------:R-:W2:Y:S01]  /*02a0*/  LDG.E R14, desc[UR6][R14.64] ;  /* 0x000000060e0e7981 */ /* 0x000ea2000c1e1900 */
[----:B---3--:R-:W-:-:S05]  /*02b0*/  IADD3 R18, P0, PT, R20, R9, RZ ;  /* 0x0000000914127210 */ /* 0x008fca0007f1e0ff */
[----:B------:R-:W-:Y:S02]  /*02c0*/  IMAD.X R19, R21, 0x1, R8, P0 ;  /* 0x0000000115137824 */ /* 0x000fe400000e0608 */
[----:B--2---:R-:W-:-:S05]  /*02d0*/  FADD R17, R14, R13 ;  /* 0x0000000d0e117221 */ /* 0x004fca0000000000 */
[----:B------:R0:W-:Y:S02]  /*02e0*/  STG.E desc[UR6][R18.64], R17 ;  /* 0x0000001112007986 */ /* 0x0001e4000c101906 */
.L_x_1:
[----:B------:R-:W2:Y:S02]  /*02f0*/  LDG.E R12, desc[UR6][R4.64+-0x10] ;  /* 0xfffff006040c7981 */ /* 0x000ea4000c1e1900 */
[----:B--2---:R-:W-:-:S13]  /*0300*/  ISETP.NE.AND P0, PT, R12, RZ, PT ;  /* 0x000000ff0c00720c */ /* 0x004fda0003f05270 */
[----:B------:R-:W-:Y:S05]  /*0310*/  @P0 BRA `(.L_x_2) ;  /* 0x00000000004c0947 */ /* 0x000fea0003800000 */
[----:B0-----:R-:W1:Y:S04]  /*0320*/  LDG.E R19, desc[UR6][R4.64+-0x8] ;  /* 0xfffff80604137981 */ /* 0x001e68000c1e1900 */
        /* <DEDUP_REMOVED lines=18> */
.L_x_2:
[----:B------:R-:W3:Y:S02]  /*0450*/  LDG.E R12, desc[UR6][R4.64] ;  /* 0x00000006040c7981 */ /* 0x000ee4000c1e1900 */
[----:B---3--:R-:W-:-:S13]  /*0460*/  ISETP.NE.AND P0, PT, R12, RZ, PT ;  /* 0x000000ff0c00720c */ /* 0x008fda0003f05270 */
[----:B------:R-:W-:Y:S05]  /*0470*/  @P0 BRA `(.L_x_3) ;  /* 0x00000000004c0947 */ /* 0x000fea0003800000 */
[----:B0-2---:R-:W1:Y:S04]  /*0480*/  LDG.E R19, desc[UR6][R4.64+0x8] ;  /* 0x0000080604137981 */ /* 0x005e68000c1e1900 */
        /* <DEDUP_REMOVED lines=18> */
.L_x_3:
[----:B------:R-:W4:Y:S01]  /*05b0*/  LDG.E R12, desc[UR6][R4.64+0x10] ;  /* 0x00001006040c7981 */ /* 0x000f22000c1e1900 */
[----:B------:R-:W-:-:S04]  /*05c0*/  IADD3 R10, PT, PT, R10, 0x4, RZ ;  /* 0x000000040a0a7810 */ /* 0x000fc80007ffe0ff */
[----:B------:R-:W-:Y:S02]  /*05d0*/  ISETP.NE.AND P0, PT, R10, RZ, PT ;  /* 0x000000ff0a00720c */ /* 0x000fe40003f05270 */
[----:B----4-:R-:W-:-:S13]  /*05e0*/  ISETP.NE.AND P1, PT, R12, RZ, PT ;  /* 0x000000ff0c00720c */ /* 0x010fda0003f25270 */
[----:B------:R-:W-:Y:S05]  /*05f0*/  @P1 BRA `(.L_x_4) ;  /* 0x00000000004c1947 */ /* 0x000fea0003800000 */
[----:B0-23--:R-:W1:Y:S04]  /*0600*/  LDG.E R19, desc[UR6][R4.64+0x18] ;  /* 0x0000180604137981 */ /* 0x00de68000c1e1900 */
        /* <DEDUP_REMOVED lines=9> */
[----:B----4-:R-:W-:-:S03]  /*06a0*/  IADD3 R14, P1, PT, R16, R9, RZ ;  /* 0x00000009100e7210 */ /* 0x010fc60007f3e0ff */
[--C-:B------:R-:W-:Y:S02]  /*06b0*/  IMAD.X R13, R19, 0x1, R8.reuse, P2 ;  /* 0x00000001130d7824 */ /* 0x100fe400010e0608 */
[----:B------:R-:W-:-:S04]  /*06c0*/  IMAD.X R15, R17, 0x1, R8, P1 ;  /* 0x00000001110f7824 */ /* 0x000fc800008e0608 */
[----:B------:R-:W2:Y:S04]  /*06d0*/  LDG.E R13, desc[UR6][R12.64] ;  /* 0x000000060c0d7981 */ /* 0x000ea8000c1e1900 */
[----:B------:R-:W2:Y:S01]  /*06e0*/  LDG.E R14, desc[UR6][R14.64] ;  /* 0x000000060e0e7981 */ /* 0x000ea2000c1e1900 */
[----:B---3--:R-:W-:-:S04]  /*06f0*/  IADD3 R18, P1, PT, R20, R9, RZ ;  /* 0x0000000914127210 */ /* 0x008fc80007f3e0ff */
[----:B------:R-:W-:Y:S01]  /*0700*/  IADD3.X R19, PT, PT, R21, R8, RZ, P1, !PT ;  /* 0x0000000815137210 */ /* 0x000fe20000ffe4ff */
[----:B--2---:R-:W-:-:S05]  /*0710*/  FADD R17, R14, R13 ;  /* 0x0000000d0e117221 */ /* 0x004fca0000000000 */
[----:B------:R4:W-:Y:S03]  /*0720*/  STG.E desc[UR6][R18.64], R17 ;  /* 0x0000001112007986 */ /* 0x0009e6000c101906 */
.L_x_4:
[----:B------:R-:W-:-:S05]  /*0730*/  IADD3 R4, P1, PT, R4, 0x40, RZ ;  /* 0x0000004004047810 */ /* 0x000fca0007f3e0ff */
[----:B------:R-:W-:Y:S01]  /*0740*/  IMAD.X R5, RZ, RZ, R5, P1 ;  /* 0x000000ffff057224 */ /* 0x000fe200008e0605 */
[----:B------:R-:W-:Y:S07]  /*0750*/  @P0 BRA `(.L_x_5) ;  /* 0xfffffff8008c0947 */ /* 0x000fee000383ffff */
.L_x_0:
[----:B------:R-:W-:-:S13]  /*0760*/  ISETP.NE.AND P0, PT, R11, RZ, PT ;  /* 0x000000ff0b00720c */ /* 0x000fda0003f05270 */
[----:B------:R-:W-:Y:S05]  /*0770*/  @!P0 EXIT ;  /* 0x000000000000894d */ /* 0x000fea0003800000 */
[----:B------:R-:W-:-:S13]  /*0780*/  ISETP.NE.AND P0, PT, R11, 0x1, PT ;  /* 0x000000010b00780c */ /* 0x000fda0003f05270 */
[----:B------:R-:W-:Y:S05]  /*0790*/  @!P0 BRA `(.L_x_6) ;  /* 0x0000000000d48947 */ /* 0x000fea0003800000 */
[----:B-1----:R-:W1:Y:S02]  /*07a0*/  LDC.64 R2, c[0x0][0x390] ;  /* 0x0000e400ff027b82 */ /* 0x002e640000000a00 */
[----:B-1----:R-:W-:-:S05]  /*07b0*/  IMAD.WIDE.U32 R2, R6, 0x10, R2 ;  /* 0x0000001006027825 */ /* 0x002fca00078e0002 */
[----:B------:R-:W5:Y:S02]  /*07c0*/  LDG.E R4, desc[UR6][R2.64] ;  /* 0x0000000602047981 */ /* 0x000f64000c1e1900 */
[----:B-----5:R-:W-:-:S13]  /*07d0*/  ISETP.NE.AND P0, PT, R4, RZ, PT ;  /* 0x000000ff0400720c */ /* 0x020fda0003f05270 */
[----:B------:R-:W-:Y:S05]  /*07e0*/  @P0 BRA `(.L_x_7) ;  /* 0x0000000000580947 */ /* 0x000fea0003800000 */
[----:B------:R-:W5:Y:S01]  /*07f0*/  LDG.E R11, desc[UR6][R2.64+0x8] ;  /* 0x00000806020b7981 */ /* 0x000f62000c1e1900 */
[----:B------:R-:W5:Y:S03]  /*0800*/  LDC.64 R4, c[0x0][0x380] ;  /* 0x0000e000ff047b82 */ /* 0x000f660000000a00 */
[----:B------:R-:W2:Y:S04]  /*0810*/  LDG.E R9, desc[UR6][R2.64+0x4] ;  /* 0x0000040602097981 */ /* 0x000ea8000c1e1900 */
[----:B------:R-:W3:Y:S01]  /*0820*/  LDG.E R13, desc[UR6][R2.64+0xc] ;  /* 0x00000c06020d7981 */ /* 0x000ee2000c1e1900 */
[----:B-----5:R-:W-:-:S04]  /*0830*/  IMAD.WIDE R10, R11, 0x8, R4 ;  /* 0x000000080b0a7825 */ /* 0x020fc800078e0204 */
[----:B--2---:R-:W-:Y:S02]  /*0840*/  IMAD.WIDE R8, R9, 0x8, R4 ;  /* 0x0000000809087825 */ /* 0x004fe400078e0204 */
[----:B------:R-:W2:Y:S04]  /*0850*/  LDG.E.64 R10, desc[UR6][R10.64] ;  /* 0x000000060a0a7981 */ /* 0x000ea8000c1e1b00 */
[----:B------:R-:W5:Y:S01]  /*0860*/  LDG.E.64 R8, desc[UR6][R8.64] ;  /* 0x0000000608087981 */ /* 0x000f62000c1e1b00 */
[C---:B0--34-:R-:W-:Y:S01]  /*0870*/  IMAD.SHL.U32 R19, R0.reuse, 0x4, RZ ;  /* 0x0000000400137824 */ /* 0x059fe200078e00ff */
[----:B------:R-:W-:Y:S01]  /*0880*/  SHF.L.U64.HI R17, R0, 0x2, R7 ;  /* 0x0000000200117819 */ /* 0x000fe20000010207 */
[----:B------:R-:W-:-:S06]  /*0890*/  IMAD.WIDE R4, R13, 0x8, R4 ;  /* 0x000000080d047825 */ /* 0x000fcc00078e0204 */
[----:B------:R-:W3:Y:S01]  /*08a0*/  LDG.E.64 R4, desc[UR6][R4.64] ;  /* 0x0000000604047981 */ /* 0x000ee2000c1e1b00 */
[-C--:B--2---:R-:W-:Y:S02]  /*08b0*/  IADD3 R14, P1, PT, R10, R19.reuse, RZ ;  /* 0x000000130a0e7210 */ /* 0x084fe40007f3e0ff */
[----:B-----5:R-:W-:-:S03]  /*08c0*/  IADD3 R12, P0, PT, R8, R19, RZ ;  /* 0x00000013080c7210 */ /* 0x020fc60007f1e0ff */
[----:B------:R-:W-:Y:S01]  /*08d0*/  IMAD.X R15, R11, 0x1, R17, P1 ;  /* 0x000000010b0f7824 */ /* 0x000fe200008e0611 */
[----:B------:R-:W-:-:S05]  /*08e0*/  IADD3.X R13, PT, PT, R9, R17, RZ, P0, !PT ;  /* 0x00000011090d7210 */ /* 0x000fca00007fe4ff */
[----:B------:R-:W2:Y:S04]  /*08f0*/  LDG.E R15, desc[UR6][R14.64] ;  /* 0x000000060e0f7981 */ /* 0x000ea8000c1e1900 */
[----:B------:R-:W2:Y:S01]  /*0900*/  LDG.E R12, desc[UR6][R12.64] ;  /* 0x000000060c0c7981 */ /* 0x000ea2000c1e1900 */
[----:B---3--:R-:W-:-:S05]  /*0910*/  IADD3 R8, P0, PT, R4, R19, RZ ;  /* 0x0000001304087210 */ /* 0x008fca0007f1e0ff */
[----:B------:R-:W-:Y:S02]  /*0920*/  IMAD.X R9, R5, 0x1, R17, P0 ;  /* 0x0000000105097824 */ /* 0x000fe400000e0611 */
[----:B--2---:R-:W-:-:S05]  /*0930*/  FADD R11, R12, R15 ;  /* 0x0000000f0c0b7221 */ /* 0x004fca0000000000 */
[----:B------:R1:W-:Y:S02]  /*0940*/  STG.E desc[UR6][R8.64], R11 ;  /* 0x0000000b08007986 */ /* 0x0003e4000c101906 */
.L_x_7:
[----:B------:R-:W5:Y:S02]  /*0950*/  LDG.E R4, desc[UR6][R2.64+0x10] ;  /* 0x0000100602047981 */ /* 0x000f64000c1e1900 */
[----:B-----5:R-:W-:-:S13]  /*0960*/  ISETP.NE.AND P0, PT, R4, RZ, PT ;  /* 0x000000ff0400720c */ /* 0x020fda0003f05270 */
[----:B------:R-:W-:Y:S05]  /*0970*/  @P0 BRA `(.L_x_8) ;  /* 0x0000000000580947 */ /* 0x000fea0003800000 */
[----:B-1----:R-:W5:Y:S01]  /*0980*/  LDG.E R11, desc[UR6][R2.64+0x18] ;  /* 0x00001806020b7981 */ /* 0x002f62000c1e1900 */
[----:B------:R-:W5:Y:S03]  /*0990*/  LDC.64 R4, c[0x0][0x380] ;  /* 0x0000e000ff047b82 */ /* 0x000f660000000a00 */
[----:B------:R-:W2:Y:S04]  /*09a0*/  LDG.E R9, desc[UR6][R2.64+0x14] ;  /* 0x0000140602097981 */ /* 0x000ea8000c1e1900 */
[----:B------:R-:W3:Y:S01]  /*09b0*/  LDG.E R13, desc[UR6][R2.64+0x1c] ;  /* 0x00001c06020d7981 */ /* 0x000ee2000c1e1900 */
[----:B-----5:R-:W-:-:S04]  /*09c0*/  IMAD.WIDE R10, R11, 0x8, R4 ;  /* 0x000000080b0a7825 */ /* 0x020fc800078e0204 */
[--C-:B--2---:R-:W-:Y:S02]  /*09d0*/  IMAD.WIDE R8, R9, 0x8, R4.reuse ;  /* 0x0000000809087825 */ /* 0x104fe400078e0204 */
[----:B------:R-:W2:Y:S04]  /*09e0*/  LDG.E.64 R10, desc[UR6][R10.64] ;  /* 0x000000060a0a7981 */ /* 0x000ea8000c1e1b00 */
[----:B------:R-:W5:Y:S01]  /*09f0*/  LDG.E.64 R8, desc[UR6][R8.64] ;  /* 0x0000000608087981 */ /* 0x000f62000c1e1b00 */
[C---:B0--34-:R-:W-:Y:S01]  /*0a00*/  SHF.L.U32 R19, R0.reuse, 0x2, RZ ;  /* 0x0000000200137819 */ /* 0x059fe200000006ff */
[----:B------:R-:W-:Y:S01]  /*0a10*/  IMAD.WIDE R4, R13, 0x8, R4 ;  /* 0x000000080d047825 */ /* 0x000fe200078e0204 */
[----:B------:R-:W-:-:S05]  /*0a20*/  SHF.L.U64.HI R17, R0, 0x2, R7 ;  /* 0x0000000200117819 */ /* 0x000fca0000010207 */
[----:B------:R-:W3:Y:S01]  /*0a30*/  LDG.E.64 R4, desc[UR6][R4.64] ;  /* 0x0000000604047981 */ /* 0x000ee2000c1e1b00 */
[-C--:B--2---:R-:W-:Y:S02]  /*0a40*/  IADD3 R14, P1, PT, R10, R19.reuse, RZ ;  /* 0x000000130a0e7210 */ /* 0x084fe40007f3e0ff */
[----:B-----5:R-:W-:-:S03]  /*0a50*/  IADD3 R12, P0, PT, R8, R19, RZ ;  /* 0x00000013080c7210 */ /* 0x020fc60007f1e0ff */
        /* <DEDUP_REMOVED lines=8> */
.L_x_8:
[----:B------:R-:W-:-:S07]  /*0ae0*/  VIADD R6, R6, 0x2 ;  /* 0x0000000206067836 */ /* 0x000fce0000000000 */
.L_x_6:
[----:B01----:R-:W0:Y:S02]  /*0af0*/  LDC R2, c[0x0][0x398] ;  /* 0x0000e600ff027b82 */ /* 0x003e240000000800 */
[----:B0-----:R-:W-:-:S04]  /*0b00*/  LOP3.LUT R2, R2, 0x1, RZ, 0xc0, !PT ;  /* 0x0000000102027812 */ /* 0x001fc800078ec0ff */
[----:B------:R-:W-:-:S13]  /*0b10*/  ISETP.NE.U32.AND P0, PT, R2, 0x1, PT ;  /* 0x000000010200780c */ /* 0x000fda0003f05070 */
[----:B------:R-:W-:Y:S05]  /*0b20*/  @P0 EXIT ;  /* 0x000000000000094d */ /* 0x000fea0003800000 */
[----:B------:R-:W0:Y:S02]  /*0b30*/  LDC.64 R12, c[0x0][0x390] ;  /* 0x0000e400ff0c7b82 */ /* 0x000e240000000a00 */
[----:B0-----:R-:W-:-:S05]  /*0b40*/  IMAD.WIDE.U32 R12, R6, 0x10, R12 ;  /* 0x00000010060c7825 */ /* 0x001fca00078e000c */
[----:B------:R-:W5:Y:S02]  /*0b50*/  LDG.E R2, desc[UR6][R12.64] ;  /* 0x000000060c027981 */ /* 0x000f64000c1e1900 */
[----:B-----5:R-:W-:-:S13]  /*0b60*/  ISETP.NE.AND P0, PT, R2, RZ, PT ;  /* 0x000000ff0200720c */ /* 0x020fda0003f05270 */
[----:B------:R-:W-:Y:S05]  /*0b70*/  @P0 EXIT ;  /* 0x000000000000094d */ /* 0x000fea0003800000 */
        /* <DEDUP_REMOVED lines=8> */
[C---:B---34-:R-:W-:Y:S01]  /*0c00*/  IMAD.SHL.U32 R17, R0.reuse, 0x4, RZ ;  /* 0x0000000400117824 */ /* 0x058fe200078e00ff */
        /* <DEDUP_REMOVED lines=9> */
[----:B---3--:R-:W-:-:S04]  /*0ca0*/  IADD3 R4, P0, PT, R2, R17, RZ ;  /* 0x0000001102047210 */ /* 0x008fc80007f1e0ff */
[----:B------:R-:W-:Y:S01]  /*0cb0*/  IADD3.X R5, PT, PT, R3, R15, RZ, P0, !PT ;  /* 0x0000000f03057210 */ /* 0x000fe200007fe4ff */
[----:B--2---:R-:W-:-:S05]  /*0cc0*/  FADD R9, R6, R11 ;  /* 0x0000000b06097221 */ /* 0x004fca0000000000 */
[----:B------:R-:W-:Y:S01]  /*0cd0*/  STG.E desc[UR6][R4.64], R9 ;  /* 0x0000000904007986 */ /* 0x000fe2000c101906 */
[----:B------:R-:W-:Y:S05]  /*0ce0*/  EXIT ;  /* 0x000000000000794d */ /* 0x000fea0003800000 */
.L_x_9:
[----:B------:R-:W-:-:S00]  /*0cf0*/  BRA `(.L_x_9) ;  /* 0xfffffffc00fc7947 */ /* 0x000fc0000383ffff */
[----:B------:R-:W-:-:S00]  /*0d00*/  NOP ;  /* 0x0000000000007918 */ /* 0x000fc00000000000 */
[----:B------:R-:W-:-:S00]  /*0d10*/  NOP ;  /* 0x0000000000007918 */ /* 0x000fc00000000000 */
[----:B------:R-:W-:-:S00]  /*0d20*/  NOP ;  /* 0x0000000000007918 */ /* 0x000fc00000000000 */
[----:B------:R-:W-:-:S00]  /*0d30*/  NOP ;  /* 0x0000000000007918 */ /* 0x000fc00000000000 */
[----:B------:R-:W-:-:S00]  /*0d40*/  NOP ;  /* 0x0000000000007918 */ /* 0x000fc00000000000 */
[----:B------:R-:W-:-:S00]  /*0d50*/  NOP ;  /* 0x0000000000007918 */ /* 0x000fc00000000000 */
[----:B------:R-:W-:-:S00]  /*0d60*/  NOP ;  /* 0x0000000000007918 */ /* 0x000fc00000000000 */
[----:B------:R-:W-:-:S00]  /*0d70*/  NOP ;  /* 0x0000000000007918 */ /* 0x000fc00000000000 */
.L_x_10:


//--------------------- .nv.shared.reserved.0     --------------------------
	.section	.nv.shared.reserved.0,"aw",@nobits
	.weak		__nv_reservedSMEM_offset_0_alias
	.size		__nv_reservedSMEM_offset_0_alias, 0, 64
	.other		__nv_reservedSMEM_offset_0_alias,@"STO_CUDA_RESERVED_SHARED STV_DEFAULT"
__nv_reservedSMEM_offset_0_alias:
	.zero		0
	.zero		64


//--------------------- .nv.constant0._Z3runPPfiP2Opi --------------------------
	.section	.nv.constant0._Z3runPPfiP2Opi,"a",@progbits
	.sectionflags	@""
	.align	4
.nv.constant0._Z3runPPfiP2Opi:
	.zero		924


//--------------------- SYMBOLS --------------------------

	.type		.nv.reservedSmem.offset0,@object
	.size		.nv.reservedSmem.offset0,0x4
